//
// Generated by NVIDIA NVVM Compiler
//
// Compiler Build ID: CL-36424714
// Cuda compilation tools, release 13.0, V13.0.88
// Based on NVVM 20.0.0
//

.version 9.0
.target sm_100
.address_size 64

	// .globl	_Z12helloFromGpuv
.extern .func  (.param .b32 func_retval0) vprintf
(
	.param .b64 vprintf_param_0,
	.param .b64 vprintf_param_1
)
;
.global .align 1 .b8 $str[17] = {72, 101, 108, 108, 111, 32, 102, 114, 111, 109, 32, 71, 80, 85, 46, 10};

.visible .entry _Z12helloFromGpuv()
{
	.reg .b32 	%r<3>;
	.reg .b64 	%rd<3>;

	mov.u64 	%rd1, $str;
	cvta.global.u64 	%rd2, %rd1;
	{ // callseq 0, 0
	.param .b64 param0;
	st.param.b64 	[param0], %rd2;
	.param .b64 param1;
	st.param.b64 	[param1], 0;
	.param .b32 retval0;
	call.uni (retval0), 
	vprintf, 
	(
	param0, 
	param1
	);
	ld.param.b32 	%r1, [retval0];
	} // callseq 0
	ret;

}


// ===== COMPILED SASS (sm_100) =====

	.target	sm_100

	.elftype	@"ET_EXEC"


//--------------------- .note.nv.tkinfo           --------------------------
	.section	.note.nv.tkinfo,"",@"SHT_NOTE"
	.sectionflags	@"SHF_NOTE_NV_TKINFO"
	.tkinfo
        /*0018*/ 	.word	0x00000002
        /*0030*/ 	.string	""
        /*0030*/ 	.string	"ptxas"
        /*0030*/ 	.string	"Cuda compilation tools, release 13.0, V13.0.88"
        /*0030*/ 	.string	"Build cuda_13.0.r13.0/compiler.36424714_0"
        /*0030*/ 	.string	"-arch sm_100 -m 64 "



//--------------------- .note.nv.cuinfo           --------------------------
	.section	.note.nv.cuinfo,"",@"SHT_NOTE"
	.sectionflags	@"SHF_NOTE_NV_CUINFO"
        /*0018*/ 	.short	0x0002
        /*001a*/ 	.short	0x0064
        /*001c*/ 	.short	0x0082
	.zero		2


//--------------------- .nv.info                  --------------------------
	.section	.nv.info,"",@"SHT_CUDA_INFO"
	.align	4


	//----- nvinfo : EIATTR_REGCOUNT
	.align		4
        /*0000*/ 	.byte	0x04, 0x2f
        /*0002*/ 	.short	(.L_2 - .L_1)
	.align		4
.L_1:
        /*0004*/ 	.word	index@(_Z12helloFromGpuv)
        /*0008*/ 	.word	0x00000018


	//----- nvinfo : EIATTR_FRAME_SIZE
	.align		4
.L_2:
        /*000c*/ 	.byte	0x04, 0x11
        /*000e*/ 	.short	(.L_4 - .L_3)
	.align		4
.L_3:
        /*0010*/ 	.word	index@(_Z12helloFromGpuv)
        /*0014*/ 	.word	0x00000000


	//----- nvinfo : EIATTR_MIN_STACK_SIZE
	.align		4
.L_4:
        /*0018*/ 	.byte	0x04, 0x12
        /*001a*/ 	.short	(.L_6 - .L_5)
	.align		4
.L_5:
        /*001c*/ 	.word	index@(_Z12helloFromGpuv)
        /*0020*/ 	.word	0x00000000
.L_6:


//--------------------- .nv.compat                --------------------------
	.section	.nv.compat,"",@"SHT_CUDA_COMPAT_INFO"
	.align	4
        /*0000*/ 	.byte	0x02, 0x09, 0x00, 0x00, 0x02, 0x02, 0x01, 0x00, 0x02, 0x05, 0x05, 0x00, 0x03, 0x07, 0x01, 0x01
        /*0010*/ 	.byte	0x02, 0x03, 0x00, 0x00, 0x02, 0x06, 0x01, 0x00, 0x04, 0x0b, 0x08, 0x00, 0x09, 0x00, 0x00, 0x00
        /*0020*/ 	.byte	0x00, 0x00, 0x00, 0x00


//--------------------- .nv.info._Z12helloFromGpuv --------------------------
	.section	.nv.info._Z12helloFromGpuv,"",@"SHT_CUDA_INFO"
	.sectionflags	@""
	.align	4


	//----- nvinfo : EIATTR_CUDA_API_VERSION
	.align		4
        /*0000*/ 	.byte	0x04, 0x37
        /*0002*/ 	.short	(.L_8 - .L_7)
.L_7:
        /*0004*/ 	.word	0x00000082


	//----- nvinfo : EIATTR_SPARSE_MMA_MASK
	.align		4
.L_8:
        /*0008*/ 	.byte	0x03, 0x50
        /*000a*/ 	.short	0x0000


	//----- nvinfo : EIATTR_MAXREG_COUNT
	.align		4
        /*000c*/ 	.byte	0x03, 0x1b
        /*000e*/ 	.short	0x00ff


	//----- nvinfo : EIATTR_EXTERNS
	.align		4
        /*0010*/ 	.byte	0x04, 0x0f
        /*0012*/ 	.short	(.L_10 - .L_9)


	//   ....[0]....
	.align		4
.L_9:
        /*0014*/ 	.word	index@(vprintf)


	//----- nvinfo : EIATTR_MERCURY_ISA_VERSION
	.align		4
.L_10:
        /*0018*/ 	.byte	0x03, 0x5f
        /*001a*/ 	.short	0x0101


	//----- nvinfo : EIATTR_VRC_CTA_INIT_COUNT
	.align		4
        /*001c*/ 	.byte	0x02, 0x4a
	.zero		1
	.zero		1


	//----- nvinfo : EIATTR_SYSCALL_OFFSETS
	.align		4
        /*0020*/ 	.byte	0x04, 0x46
        /*0022*/ 	.short	(.L_12 - .L_11)


	//   ....[0]....
.L_11:
        /*0024*/ 	.word	0x00000080


	//----- nvinfo : EIATTR_EXIT_INSTR_OFFSETS
	.align		4
.L_12:
        /*0028*/ 	.byte	0x04, 0x1c
        /*002a*/ 	.short	(.L_14 - .L_13)


	//   ....[0]....
.L_13:
        /*002c*/ 	.word	0x00000090


	//----- nvinfo : EIATTR_SW_WAR
	.align		4
.L_14:
        /*0030*/ 	.byte	0x04, 0x36
        /*0032*/ 	.short	(.L_16 - .L_15)
.L_15:
        /*0034*/ 	.word	0x00000008
.L_16:


//--------------------- .nv.callgraph             --------------------------
	.section	.nv.callgraph,"",@"SHT_CUDA_CALLGRAPH"
	.align	4
	.sectionentsize	8
	.align		4
        /*0000*/ 	.word	0x00000000
	.align		4
        /*0004*/ 	.word	0xffffffff
	.align		4
        /*0008*/ 	.word	index@(_Z12helloFromGpuv)
	.align		4
        /*000c*/ 	.word	index@(vprintf)
	.align		4
        /*0010*/ 	.word	0x00000000
	.align		4
        /*0014*/ 	.word	0xfffffffe
	.align		4
        /*0018*/ 	.word	0x00000000
	.align		4
        /*001c*/ 	.word	0xfffffffd
	.align		4
        /*0020*/ 	.word	0x00000000
	.align		4
        /*0024*/ 	.word	0xfffffffc


//--------------------- .nv.constant4             --------------------------
	.section	.nv.constant4,"a",@progbits
	.align	8
	.align		8
.nv.constant4:
        /*0000*/ 	.dword	vprintf
	.align		8
        /*0008*/ 	.dword	$str


//--------------------- .text._Z12helloFromGpuv   --------------------------
	.section	.text._Z12helloFromGpuv,"ax",@progbits
	.align	128
        .global         _Z12helloFromGpuv
        .type           _Z12helloFromGpuv,@function
        .size           _Z12helloFromGpuv,(.L_x_2 - _Z12helloFromGpuv)
        .other          _Z12helloFromGpuv,@"STO_CUDA_ENTRY STV_DEFAULT"
_Z12helloFromGpuv:
.text._Z12helloFromGpuv:
[----:B------:R-:W0:Y:S01]  /*0000*/  LDC R1, c[0x0][0x37c] ;  /* 0x0000df00ff017b82 */ /* 0x000e220000000800 */
[----:B------:R-:W-:Y:S01]  /*0010*/  MOV R0, 0x0 ;  /* 0x0000000000007802 */ /* 0x000fe20000000f00 */
[----:B------:R-:W1:Y:S01]  /*0020*/  LDCU.64 UR4, c[0x4][0x8] ;  /* 0x01000100ff0477ac */ /* 0x000e620008000a00 */
[----:B------:R-:W-:-:S05]  /*0030*/  CS2R R6, SRZ ;  /* 0x0000000000067805 */ /* 0x000fca000001ff00 */
[----:B------:R2:W3:Y:S01]  /*0040*/  LDC.64 R2, c[0x4][R0] ;  /* 0x0100000000027b82 */ /* 0x0004e20000000a00 */
[----:B-1----:R-:W-:Y:S02]  /*0050*/  IMAD.U32 R4, RZ, RZ, UR4 ;  /* 0x00000004ff047e24 */ /* 0x002fe4000f8e00ff */
[----:B--2---:R-:W-:-:S07]  /*0060*/  IMAD.U32 R5, RZ, RZ, UR5 ;  /* 0x00000005ff057e24 */ /* 0x004fce000f8e00ff */
[----:B------:R-:W-:-:S07]  /*0070*/  LEPC R20, `(.L_x_0) ;  /* 0x000000001014794e */ /* 0x000fce0000000000 */
[----:B0--3--:R-:W-:Y:S05]  /*0080*/  CALL.ABS.NOINC R2 ;  /* 0x0000000002007343 */ /* 0x009fea0003c00000 */
.L_x_0:
[----:B------:R-:W-:Y:S05]  /*0090*/  EXIT ;  /* 0x000000000000794d */ /* 0x000fea0003800000 */
.L_x_1:
[----:B------:R-:W-:-:S00]  /*00a0*/  BRA `(.L_x_1) ;  /* 0xfffffffc00fc7947 */ /* 0x000fc0000383ffff */
[----:B------:R-:W-:-:S00]  /*00b0*/  NOP ;  /* 0x0000000000007918 */ /* 0x000fc00000000000 */
        /* <DEDUP_REMOVED lines=12> */
.L_x_2:


//--------------------- .nv.global.init           --------------------------
	.section	.nv.global.init,"aw",@progbits
.nv.global.init:
	.type		$str,@object
	.size		$str,(.L_0 - $str)
$str:
        /*0000*/ 	.byte	0x48, 0x65, 0x6c, 0x6c, 0x6f, 0x20, 0x66, 0x72, 0x6f, 0x6d, 0x20, 0x47, 0x50, 0x55, 0x2e, 0x0a
        /*0010*/ 	.byte	0x00
.L_0:


//--------------------- .nv.shared.reserved.0     --------------------------
	.section	.nv.shared.reserved.0,"aw",@nobits
	.weak		__nv_reservedSMEM_offset_0_alias
	.size		__nv_reservedSMEM_offset_0_alias, 0, 64
	.other		__nv_reservedSMEM_offset_0_alias,@"STO_CUDA_RESERVED_SHARED STV_DEFAULT"
__nv_reservedSMEM_offset_0_alias:
	.zero		0
	.zero		64


//--------------------- .nv.constant0._Z12helloFromGpuv --------------------------
	.section	.nv.constant0._Z12helloFromGpuv,"a",@progbits
	.sectionflags	@""
	.align	4
.nv.constant0._Z12helloFromGpuv:
	.zero		896


//--------------------- SYMBOLS --------------------------

	.type		.nv.reservedSmem.offset0,@object
	.size		.nv.reservedSmem.offset0,0x4
	.type		vprintf,@function
